//
// Generated by NVIDIA NVVM Compiler
//
// Compiler Build ID: CL-36424714
// Cuda compilation tools, release 13.0, V13.0.88
// Based on NVVM 20.0.0
//

.version 9.0
.target sm_100
.address_size 64

	// .globl	_Z13matmul_kernelPfS_S_iii

.visible .entry _Z13matmul_kernelPfS_S_iii(
	.param .u64 .ptr .align 1 _Z13matmul_kernelPfS_S_iii_param_0,
	.param .u64 .ptr .align 1 _Z13matmul_kernelPfS_S_iii_param_1,
	.param .u64 .ptr .align 1 _Z13matmul_kernelPfS_S_iii_param_2,
	.param .u32 _Z13matmul_kernelPfS_S_iii_param_3,
	.param .u32 _Z13matmul_kernelPfS_S_iii_param_4,
	.param .u32 _Z13matmul_kernelPfS_S_iii_param_5
)
{
	.reg .pred 	%p<21>;
	.reg .b32 	%r<67>;
	.reg .b32 	%f<67>;
	.reg .b64 	%rd<75>;

	ld.param.u64 	%rd7, [_Z13matmul_kernelPfS_S_iii_param_0];
	ld.param.u64 	%rd8, [_Z13matmul_kernelPfS_S_iii_param_1];
	ld.param.u64 	%rd9, [_Z13matmul_kernelPfS_S_iii_param_2];
	ld.param.u32 	%r31, [_Z13matmul_kernelPfS_S_iii_param_3];
	ld.param.u32 	%r32, [_Z13matmul_kernelPfS_S_iii_param_4];
	ld.param.u32 	%r33, [_Z13matmul_kernelPfS_S_iii_param_5];
	cvta.to.global.u64 	%rd1, %rd9;
	cvta.to.global.u64 	%rd2, %rd8;
	cvta.to.global.u64 	%rd3, %rd7;
	mov.u32 	%r34, %ctaid.x;
	mov.u32 	%r35, %ntid.x;
	mov.u32 	%r36, %tid.x;
	mad.lo.s32 	%r1, %r34, %r35, %r36;
	setp.ge.s32 	%p1, %r1, %r33;
	setp.lt.s32 	%p2, %r31, 1;
	or.pred  	%p3, %p1, %p2;
	@%p3 bra 	$L__BB0_26;
	setp.lt.s32 	%p4, %r32, 1;
	@%p4 bra 	$L__BB0_15;
	and.b32  	%r2, %r32, 7;
	add.s32 	%r3, %r2, -1;
	and.b32  	%r4, %r32, 3;
	and.b32  	%r5, %r32, 2147483640;
	and.b32  	%r6, %r32, 1;
	neg.s32 	%r7, %r5;
	shl.b32 	%r8, %r33, 3;
	mov.b32 	%r57, 0;
	mul.wide.s32 	%rd66, %r33, 4;
$L__BB0_3:
	setp.lt.u32 	%p13, %r32, 8;
	mul.lo.s32 	%r10, %r57, %r32;
	mov.f32 	%f66, 0f00000000;
	mov.b32 	%r61, 0;
	@%p13 bra 	$L__BB0_6;
	mul.wide.u32 	%rd32, %r10, 4;
	add.s64 	%rd33, %rd2, %rd32;
	add.s64 	%rd74, %rd33, 16;
	mov.f32 	%f66, 0f00000000;
	mov.u32 	%r58, %r1;
	mov.u32 	%r59, %r7;
$L__BB0_5:
	.pragma "nounroll";
	ld.global.f32 	%f16, [%rd74+-16];
	mul.wide.s32 	%rd34, %r58, 4;
	add.s64 	%rd35, %rd1, %rd34;
	ld.global.f32 	%f17, [%rd35];
	fma.rn.f32 	%f18, %f16, %f17, %f66;
	ld.global.f32 	%f19, [%rd74+-12];
	mul.wide.s32 	%rd36, %r33, 4;
	add.s64 	%rd37, %rd35, %rd36;
	ld.global.f32 	%f20, [%rd37];
	fma.rn.f32 	%f21, %f19, %f20, %f18;
	ld.global.f32 	%f22, [%rd74+-8];
	add.s64 	%rd38, %rd37, %rd36;
	ld.global.f32 	%f23, [%rd38];
	fma.rn.f32 	%f24, %f22, %f23, %f21;
	ld.global.f32 	%f25, [%rd74+-4];
	add.s64 	%rd39, %rd38, %rd36;
	ld.global.f32 	%f26, [%rd39];
	fma.rn.f32 	%f27, %f25, %f26, %f24;
	ld.global.f32 	%f28, [%rd74];
	add.s64 	%rd40, %rd39, %rd36;
	ld.global.f32 	%f29, [%rd40];
	fma.rn.f32 	%f30, %f28, %f29, %f27;
	ld.global.f32 	%f31, [%rd74+4];
	add.s64 	%rd41, %rd40, %rd36;
	ld.global.f32 	%f32, [%rd41];
	fma.rn.f32 	%f33, %f31, %f32, %f30;
	ld.global.f32 	%f34, [%rd74+8];
	add.s64 	%rd42, %rd41, %rd36;
	ld.global.f32 	%f35, [%rd42];
	fma.rn.f32 	%f36, %f34, %f35, %f33;
	ld.global.f32 	%f37, [%rd74+12];
	add.s64 	%rd43, %rd42, %rd36;
	ld.global.f32 	%f38, [%rd43];
	fma.rn.f32 	%f66, %f37, %f38, %f36;
	add.s32 	%r59, %r59, 8;
	add.s32 	%r58, %r58, %r8;
	add.s64 	%rd74, %rd74, 32;
	setp.ne.s32 	%p14, %r59, 0;
	mov.u32 	%r61, %r5;
	@%p14 bra 	$L__BB0_5;
$L__BB0_6:
	setp.eq.s32 	%p15, %r2, 0;
	@%p15 bra 	$L__BB0_14;
	setp.lt.u32 	%p16, %r3, 3;
	@%p16 bra 	$L__BB0_9;
	add.s32 	%r50, %r61, %r10;
	mul.wide.u32 	%rd44, %r50, 4;
	add.s64 	%rd45, %rd2, %rd44;
	ld.global.f32 	%f40, [%rd45];
	mad.lo.s32 	%r51, %r61, %r33, %r1;
	mul.wide.s32 	%rd46, %r51, 4;
	add.s64 	%rd47, %rd1, %rd46;
	ld.global.f32 	%f41, [%rd47];
	fma.rn.f32 	%f42, %f40, %f41, %f66;
	cvt.u64.u32 	%rd48, %r10;
	cvt.u64.u32 	%rd49, %r61;
	add.s64 	%rd50, %rd49, %rd48;
	shl.b64 	%rd51, %rd50, 2;
	add.s64 	%rd52, %rd2, %rd51;
	ld.global.f32 	%f43, [%rd52+4];
	add.s64 	%rd54, %rd47, %rd66;
	ld.global.f32 	%f44, [%rd54];
	fma.rn.f32 	%f45, %f43, %f44, %f42;
	ld.global.f32 	%f46, [%rd52+8];
	add.s64 	%rd55, %rd54, %rd66;
	ld.global.f32 	%f47, [%rd55];
	fma.rn.f32 	%f48, %f46, %f47, %f45;
	ld.global.f32 	%f49, [%rd52+12];
	add.s64 	%rd56, %rd55, %rd66;
	ld.global.f32 	%f50, [%rd56];
	fma.rn.f32 	%f66, %f49, %f50, %f48;
	add.s32 	%r61, %r61, 4;
$L__BB0_9:
	setp.eq.s32 	%p17, %r4, 0;
	@%p17 bra 	$L__BB0_14;
	setp.eq.s32 	%p18, %r4, 1;
	@%p18 bra 	$L__BB0_12;
	add.s32 	%r52, %r61, %r10;
	mul.wide.u32 	%rd57, %r52, 4;
	add.s64 	%rd58, %rd2, %rd57;
	ld.global.f32 	%f52, [%rd58];
	mad.lo.s32 	%r53, %r61, %r33, %r1;
	mul.wide.s32 	%rd59, %r53, 4;
	add.s64 	%rd60, %rd1, %rd59;
	ld.global.f32 	%f53, [%rd60];
	fma.rn.f32 	%f54, %f52, %f53, %f66;
	cvt.u64.u32 	%rd61, %r10;
	cvt.u64.u32 	%rd62, %r61;
	add.s64 	%rd63, %rd62, %rd61;
	shl.b64 	%rd64, %rd63, 2;
	add.s64 	%rd65, %rd2, %rd64;
	ld.global.f32 	%f55, [%rd65+4];
	add.s64 	%rd67, %rd60, %rd66;
	ld.global.f32 	%f56, [%rd67];
	fma.rn.f32 	%f66, %f55, %f56, %f54;
	add.s32 	%r61, %r61, 2;
$L__BB0_12:
	setp.eq.s32 	%p19, %r6, 0;
	@%p19 bra 	$L__BB0_14;
	add.s32 	%r54, %r61, %r10;
	mul.wide.u32 	%rd68, %r54, 4;
	add.s64 	%rd69, %rd2, %rd68;
	ld.global.f32 	%f57, [%rd69];
	mad.lo.s32 	%r55, %r61, %r33, %r1;
	mul.wide.s32 	%rd70, %r55, 4;
	add.s64 	%rd71, %rd1, %rd70;
	ld.global.f32 	%f58, [%rd71];
	fma.rn.f32 	%f66, %f57, %f58, %f66;
$L__BB0_14:
	mad.lo.s32 	%r56, %r57, %r33, %r1;
	mul.wide.s32 	%rd72, %r56, 4;
	add.s64 	%rd73, %rd3, %rd72;
	st.global.f32 	[%rd73], %f66;
	add.s32 	%r57, %r57, 1;
	setp.eq.s32 	%p20, %r57, %r31;
	@%p20 bra 	$L__BB0_26;
	bra.uni 	$L__BB0_3;
$L__BB0_15:
	and.b32  	%r21, %r31, 7;
	setp.lt.u32 	%p5, %r31, 8;
	mov.b32 	%r65, 0;
	@%p5 bra 	$L__BB0_18;
	and.b32  	%r65, %r31, 2147483640;
	mov.b32 	%r63, 0;
	mul.wide.s32 	%rd12, %r33, 4;
$L__BB0_17:
	.pragma "nounroll";
	mad.lo.s32 	%r39, %r63, %r33, %r1;
	mul.wide.s32 	%rd10, %r39, 4;
	add.s64 	%rd11, %rd3, %rd10;
	mov.b32 	%r40, 0;
	st.global.u32 	[%rd11], %r40;
	add.s64 	%rd13, %rd11, %rd12;
	st.global.u32 	[%rd13], %r40;
	add.s64 	%rd14, %rd13, %rd12;
	st.global.u32 	[%rd14], %r40;
	add.s64 	%rd15, %rd14, %rd12;
	st.global.u32 	[%rd15], %r40;
	add.s64 	%rd16, %rd15, %rd12;
	st.global.u32 	[%rd16], %r40;
	add.s64 	%rd17, %rd16, %rd12;
	st.global.u32 	[%rd17], %r40;
	add.s64 	%rd18, %rd17, %rd12;
	st.global.u32 	[%rd18], %r40;
	add.s64 	%rd19, %rd18, %rd12;
	st.global.u32 	[%rd19], %r40;
	add.s32 	%r63, %r63, 8;
	setp.ne.s32 	%p6, %r63, %r65;
	@%p6 bra 	$L__BB0_17;
$L__BB0_18:
	setp.eq.s32 	%p7, %r21, 0;
	@%p7 bra 	$L__BB0_26;
	and.b32  	%r26, %r31, 3;
	setp.lt.u32 	%p8, %r21, 4;
	@%p8 bra 	$L__BB0_21;
	mad.lo.s32 	%r41, %r65, %r33, %r1;
	mul.wide.s32 	%rd20, %r41, 4;
	add.s64 	%rd21, %rd3, %rd20;
	mov.b32 	%r42, 0;
	st.global.u32 	[%rd21], %r42;
	mul.wide.s32 	%rd22, %r33, 4;
	add.s64 	%rd23, %rd21, %rd22;
	st.global.u32 	[%rd23], %r42;
	add.s64 	%rd24, %rd23, %rd22;
	st.global.u32 	[%rd24], %r42;
	add.s64 	%rd25, %rd24, %rd22;
	st.global.u32 	[%rd25], %r42;
	add.s32 	%r65, %r65, 4;
$L__BB0_21:
	setp.eq.s32 	%p9, %r26, 0;
	@%p9 bra 	$L__BB0_26;
	setp.eq.s32 	%p10, %r26, 1;
	@%p10 bra 	$L__BB0_24;
	mad.lo.s32 	%r43, %r65, %r33, %r1;
	mul.wide.s32 	%rd26, %r43, 4;
	add.s64 	%rd27, %rd3, %rd26;
	mov.b32 	%r44, 0;
	st.global.u32 	[%rd27], %r44;
	mul.wide.s32 	%rd28, %r33, 4;
	add.s64 	%rd29, %rd27, %rd28;
	st.global.u32 	[%rd29], %r44;
	add.s32 	%r65, %r65, 2;
$L__BB0_24:
	and.b32  	%r45, %r31, 1;
	setp.eq.b32 	%p11, %r45, 1;
	not.pred 	%p12, %p11;
	@%p12 bra 	$L__BB0_26;
	mad.lo.s32 	%r46, %r65, %r33, %r1;
	mul.wide.s32 	%rd30, %r46, 4;
	add.s64 	%rd31, %rd3, %rd30;
	mov.b32 	%r47, 0;
	st.global.u32 	[%rd31], %r47;
$L__BB0_26:
	ret;

}


// ===== COMPILED SASS (sm_100) =====

	.target	sm_100

	.elftype	@"ET_EXEC"


//--------------------- .note.nv.tkinfo           --------------------------
	.section	.note.nv.tkinfo,"",@"SHT_NOTE"
	.sectionflags	@"SHF_NOTE_NV_TKINFO"
	.tkinfo
        /*0018*/ 	.word	0x00000002
        /*0030*/ 	.string	""
        /*0030*/ 	.string	"ptxas"
        /*0030*/ 	.string	"Cuda compilation tools, release 13.0, V13.0.88"
        /*0030*/ 	.string	"Build cuda_13.0.r13.0/compiler.36424714_0"
        /*0030*/ 	.string	"-arch sm_100 -m 64 "



//--------------------- .note.nv.cuinfo           --------------------------
	.section	.note.nv.cuinfo,"",@"SHT_NOTE"
	.sectionflags	@"SHF_NOTE_NV_CUINFO"
        /*0018*/ 	.short	0x0002
        /*001a*/ 	.short	0x0064
        /*001c*/ 	.short	0x0082
	.zero		2


//--------------------- .nv.info                  --------------------------
	.section	.nv.info,"",@"SHT_CUDA_INFO"
	.align	4


	//----- nvinfo : EIATTR_REGCOUNT
	.align		4
        /*0000*/ 	.byte	0x04, 0x2f
        /*0002*/ 	.short	(.L_1 - .L_0)
	.align		4
.L_0:
        /*0004*/ 	.word	index@(_Z13matmul_kernelPfS_S_iii)
        /*0008*/ 	.word	0x00000020


	//----- nvinfo : EIATTR_FRAME_SIZE
	.align		4
.L_1:
        /*000c*/ 	.byte	0x04, 0x11
        /*000e*/ 	.short	(.L_3 - .L_2)
	.align		4
.L_2:
        /*0010*/ 	.word	index@(_Z13matmul_kernelPfS_S_iii)
        /*0014*/ 	.word	0x00000000


	//----- nvinfo : EIATTR_MIN_STACK_SIZE
	.align		4
.L_3:
        /*0018*/ 	.byte	0x04, 0x12
        /*001a*/ 	.short	(.L_5 - .L_4)
	.align		4
.L_4:
        /*001c*/ 	.word	index@(_Z13matmul_kernelPfS_S_iii)
        /*0020*/ 	.word	0x00000000
.L_5:


//--------------------- .nv.compat                --------------------------
	.section	.nv.compat,"",@"SHT_CUDA_COMPAT_INFO"
	.align	4
        /*0000*/ 	.byte	0x02, 0x09, 0x00, 0x00, 0x02, 0x02, 0x01, 0x00, 0x02, 0x05, 0x05, 0x00, 0x03, 0x07, 0x01, 0x01
        /*0010*/ 	.byte	0x02, 0x03, 0x00, 0x00, 0x02, 0x06, 0x01, 0x00, 0x04, 0x0b, 0x08, 0x00, 0x09, 0x00, 0x00, 0x00
        /*0020*/ 	.byte	0x00, 0x00, 0x00, 0x00


//--------------------- .nv.info._Z13matmul_kernelPfS_S_iii --------------------------
	.section	.nv.info._Z13matmul_kernelPfS_S_iii,"",@"SHT_CUDA_INFO"
	.sectionflags	@""
	.align	4


	//----- nvinfo : EIATTR_CUDA_API_VERSION
	.align		4
        /*0000*/ 	.byte	0x04, 0x37
        /*0002*/ 	.short	(.L_7 - .L_6)
.L_6:
        /*0004*/ 	.word	0x00000082


	//----- nvinfo : EIATTR_KPARAM_INFO
	.align		4
.L_7:
        /*0008*/ 	.byte	0x04, 0x17
        /*000a*/ 	.short	(.L_9 - .L_8)
.L_8:
        /*000c*/ 	.word	0x00000000
        /*0010*/ 	.short	0x0005
        /*0012*/ 	.short	0x0020
        /*0014*/ 	.byte	0x00, 0xf0, 0x11, 0x00


	//----- nvinfo : EIATTR_KPARAM_INFO
	.align		4
.L_9:
        /*0018*/ 	.byte	0x04, 0x17
        /*001a*/ 	.short	(.L_11 - .L_10)
.L_10:
        /*001c*/ 	.word	0x00000000
        /*0020*/ 	.short	0x0004
        /*0022*/ 	.short	0x001c
        /*0024*/ 	.byte	0x00, 0xf0, 0x11, 0x00


	//----- nvinfo : EIATTR_KPARAM_INFO
	.align		4
.L_11:
        /*0028*/ 	.byte	0x04, 0x17
        /*002a*/ 	.short	(.L_13 - .L_12)
.L_12:
        /*002c*/ 	.word	0x00000000
        /*0030*/ 	.short	0x0003
        /*0032*/ 	.short	0x0018
        /*0034*/ 	.byte	0x00, 0xf0, 0x11, 0x00


	//----- nvinfo : EIATTR_KPARAM_INFO
	.align		4
.L_13:
        /*0038*/ 	.byte	0x04, 0x17
        /*003a*/ 	.short	(.L_15 - .L_14)
.L_14:
        /*003c*/ 	.word	0x00000000
        /*0040*/ 	.short	0x0002
        /*0042*/ 	.short	0x0010
        /*0044*/ 	.byte	0x00, 0xf5, 0x21, 0x00


	//----- nvinfo : EIATTR_KPARAM_INFO
	.align		4
.L_15:
        /*0048*/ 	.byte	0x04, 0x17
        /*004a*/ 	.short	(.L_17 - .L_16)
.L_16:
        /*004c*/ 	.word	0x00000000
        /*0050*/ 	.short	0x0001
        /*0052*/ 	.short	0x0008
        /*0054*/ 	.byte	0x00, 0xf5, 0x21, 0x00


	//----- nvinfo : EIATTR_KPARAM_INFO
	.align		4
.L_17:
        /*0058*/ 	.byte	0x04, 0x17
        /*005a*/ 	.short	(.L_19 - .L_18)
.L_18:
        /*005c*/ 	.word	0x00000000
        /*0060*/ 	.short	0x0000
        /*0062*/ 	.short	0x0000
        /*0064*/ 	.byte	0x00, 0xf5, 0x21, 0x00


	//----- nvinfo : EIATTR_SPARSE_MMA_MASK
	.align		4
.L_19:
        /*0068*/ 	.byte	0x03, 0x50
        /*006a*/ 	.short	0x0000


	//----- nvinfo : EIATTR_MAXREG_COUNT
	.align		4
        /*006c*/ 	.byte	0x03, 0x1b
        /*006e*/ 	.short	0x00ff


	//----- nvinfo : EIATTR_MERCURY_ISA_VERSION
	.align		4
        /*0070*/ 	.byte	0x03, 0x5f
        /*0072*/ 	.short	0x0101


	//----- nvinfo : EIATTR_VRC_CTA_INIT_COUNT
	.align		4
        /*0074*/ 	.byte	0x02, 0x4a
	.zero		1
	.zero		1


	//----- nvinfo : EIATTR_EXIT_INSTR_OFFSETS
	.align		4
        /*0078*/ 	.byte	0x04, 0x1c
        /*007a*/ 	.short	(.L_21 - .L_20)


	//   ....[0]....
.L_20:
        /*007c*/ 	.word	0x00000090


	//   ....[1]....
        /*0080*/ 	.word	0x00000990


	//   ....[2]....
        /*0084*/ 	.word	0x00000b70


	//   ....[3]....
        /*0088*/ 	.word	0x00000c70


	//   ....[4]....
        /*008c*/ 	.word	0x00000d30


	//   ....[5]....
        /*0090*/ 	.word	0x00000d80


	//----- nvinfo : EIATTR_CBANK_PARAM_SIZE
	.align		4
.L_21:
        /*0094*/ 	.byte	0x03, 0x19
        /*0096*/ 	.short	0x0024


	//----- nvinfo : EIATTR_PARAM_CBANK
	.align		4
        /*0098*/ 	.byte	0x04, 0x0a
        /*009a*/ 	.short	(.L_23 - .L_22)
	.align		4
.L_22:
        /*009c*/ 	.word	index@(.nv.constant0._Z13matmul_kernelPfS_S_iii)
        /*00a0*/ 	.short	0x0380
        /*00a2*/ 	.short	0x0024


	//----- nvinfo : EIATTR_SW_WAR
	.align		4
.L_23:
        /*00a4*/ 	.byte	0x04, 0x36
        /*00a6*/ 	.short	(.L_25 - .L_24)
.L_24:
        /*00a8*/ 	.word	0x00000008
.L_25:


//--------------------- .nv.callgraph             --------------------------
	.section	.nv.callgraph,"",@"SHT_CUDA_CALLGRAPH"
	.align	4
	.sectionentsize	8
	.align		4
        /*0000*/ 	.word	0x00000000
	.align		4
        /*0004*/ 	.word	0xffffffff
	.align		4
        /*0008*/ 	.word	0x00000000
	.align		4
        /*000c*/ 	.word	0xfffffffe
	.align		4
        /*0010*/ 	.word	0x00000000
	.align		4
        /*0014*/ 	.word	0xfffffffd
	.align		4
        /*0018*/ 	.word	0x00000000
	.align		4
        /*001c*/ 	.word	0xfffffffc


//--------------------- .text._Z13matmul_kernelPfS_S_iii --------------------------
	.section	.text._Z13matmul_kernelPfS_S_iii,"ax",@progbits
	.align	128
        .global         _Z13matmul_kernelPfS_S_iii
        .type           _Z13matmul_kernelPfS_S_iii,@function
        .size           _Z13matmul_kernelPfS_S_iii,(.L_x_12 - _Z13matmul_kernelPfS_S_iii)
        .other          _Z13matmul_kernelPfS_S_iii,@"STO_CUDA_ENTRY STV_DEFAULT"
_Z13matmul_kernelPfS_S_iii:
.text._Z13matmul_kernelPfS_S_iii:
[----:B------:R-:W-:Y:S01]  /*0000*/  LDC R1, c[0x0][0x37c] ;  /* 0x0000df00ff017b82 */ /* 0x000fe20000000800 */
[----:B------:R-:W0:Y:S07]  /*0010*/  S2R R5, SR_TID.X ;  /* 0x0000000000057919 */ /* 0x000e2e0000002100 */
[----:B------:R-:W0:Y:S08]  /*0020*/  S2UR UR4, SR_CTAID.X ;  /* 0x00000000000479c3 */ /* 0x000e300000002500 */
[----:B------:R-:W0:Y:S08]  /*0030*/  LDC R0, c[0x0][0x360] ;  /* 0x0000d800ff007b82 */ /* 0x000e300000000800 */
[----:B------:R-:W1:Y:S08]  /*0040*/  LDC R2, c[0x0][0x398] ;  /* 0x0000e600ff027b82 */ /* 0x000e700000000800 */
[----:B------:R-:W2:Y:S01]  /*0050*/  LDC R3, c[0x0][0x3a0] ;  /* 0x0000e800ff037b82 */ /* 0x000ea20000000800 */
[----:B0-----:R-:W-:Y:S01]  /*0060*/  IMAD R0, R0, UR4, R5 ;  /* 0x0000000400007c24 */ /* 0x001fe2000f8e0205 */
[----:B-1----:R-:W-:-:S04]  /*0070*/  ISETP.GE.AND P0, PT, R2, 0x1, PT ;  /* 0x000000010200780c */ /* 0x002fc80003f06270 */
[----:B--2---:R-:W-:-:S13]  /*0080*/  ISETP.GE.OR P0, PT, R0, R3, !P0 ;  /* 0x000000030000720c */ /* 0x004fda0004706670 */
[----:B------:R-:W-:Y:S05]  /*0090*/  @P0 EXIT ;  /* 0x000000000000094d */ /* 0x000fea0003800000 */
[----:B------:R-:W0:Y:S01]  /*00a0*/  LDCU UR5, c[0x0][0x39c] ;  /* 0x00007380ff0577ac */ /* 0x000e220008000800 */
[----:B------:R-:W1:Y:S01]  /*00b0*/  LDCU.64 UR12, c[0x0][0x358] ;  /* 0x00006b00ff0c77ac */ /* 0x000e620008000a00 */
[----:B0-----:R-:W-:-:S09]  /*00c0*/  UISETP.GE.AND UP0, UPT, UR5, 0x1, UPT ;  /* 0x000000010500788c */ /* 0x001fd2000bf06270 */
[----:B-1----:R-:W-:Y:S05]  /*00d0*/  BRA.U !UP0, `(.L_x_0) ;  /* 0x0000000908347547 */ /* 0x002fea000b800000 */
[----:B------:R-:W-:Y:S02]  /*00e0*/  ULOP3.LUT UR9, UR5, 0x7, URZ, 0xc0, !UPT ;  /* 0x0000000705097892 */ /* 0x000fe4000f8ec0ff */
[----:B------:R-:W-:Y:S02]  /*00f0*/  ULOP3.LUT UR10, UR5, 0x7ffffff8, URZ, 0xc0, !UPT ;  /* 0x7ffffff8050a7892 */ /* 0x000fe4000f8ec0ff */
[----:B------:R-:W-:Y:S02]  /*0100*/  UIADD3 UR4, UPT, UPT, UR9, -0x1, URZ ;  /* 0xffffffff09047890 */ /* 0x000fe4000fffe0ff */
[----:B------:R-:W-:Y:S02]  /*0110*/  ULOP3.LUT UR5, UR5, 0x3, URZ, 0xc0, !UPT ;  /* 0x0000000305057892 */ /* 0x000fe4000f8ec0ff */
[----:B------:R-:W-:Y:S02]  /*0120*/  UISETP.GE.U32.AND UP0, UPT, UR4, 0x3, UPT ;  /* 0x000000030400788c */ /* 0x000fe4000bf06070 */
[----:B------:R-:W-:Y:S01]  /*0130*/  UIADD3 UR8, UPT, UPT, -UR10, URZ, URZ ;  /* 0x000000ff0a087290 */ /* 0x000fe2000fffe1ff */
[----:B------:R-:W-:-:S11]  /*0140*/  UMOV UR4, URZ ;  /* 0x000000ff00047c82 */ /* 0x000fd60008000000 */
.L_x_6:
[----:B0-----:R-:W0:Y:S01]  /*0150*/  LDCU UR15, c[0x0][0x39c] ;  /* 0x00007380ff0f77ac */ /* 0x001e220008000800 */
[----:B------:R-:W-:Y:S01]  /*0160*/  HFMA2 R12, -RZ, RZ, 0, 0 ;  /* 0x00000000ff0c7431 */ /* 0x000fe200000001ff */
[----:B------:R-:W-:Y:S01]  /*0170*/  MOV R3, RZ ;  /* 0x000000ff00037202 */ /* 0x000fe20000000f00 */
[----:B0-----:R-:W-:Y:S02]  /*0180*/  UISETP.GE.U32.AND UP1, UPT, UR15, 0x8, UPT ;  /* 0x000000080f00788c */ /* 0x001fe4000bf26070 */
[----:B------:R-:W-:-:S07]  /*0190*/  UIMAD UR14, UR4, UR15, URZ ;  /* 0x0000000f040e72a4 */ /* 0x000fce000f8e02ff */
[----:B------:R-:W-:Y:S05]  /*01a0*/  BRA.U !UP1, `(.L_x_1) ;  /* 0x0000000109cc7547 */ /* 0x000fea000b800000 */
[----:B------:R-:W0:Y:S01]  /*01b0*/  LDCU.64 UR6, c[0x0][0x388] ;  /* 0x00007100ff0677ac */ /* 0x000e220008000a00 */
[----:B------:R-:W-:Y:S02]  /*01c0*/  MOV R12, RZ ;  /* 0x000000ff000c7202 */ /* 0x000fe40000000f00 */
[----:B------:R-:W-:Y:S01]  /*01d0*/  MOV R13, R0 ;  /* 0x00000000000d7202 */ /* 0x000fe20000000f00 */
[----:B0-----:R-:W-:-:S04]  /*01e0*/  UIMAD.WIDE.U32 UR6, UR14, 0x4, UR6 ;  /* 0x000000040e0678a5 */ /* 0x001fc8000f8e0006 */
[----:B------:R-:W-:-:S04]  /*01f0*/  UIADD3 UR11, UP1, UPT, UR6, 0x10, URZ ;  /* 0x00000010060b7890 */ /* 0x000fc8000ff3e0ff */
[----:B------:R-:W-:Y:S02]  /*0200*/  UIADD3.X UR6, UPT, UPT, URZ, UR7, URZ, UP1, !UPT ;  /* 0x00000007ff067290 */ /* 0x000fe40008ffe4ff */
[----:B------:R-:W-:-:S04]  /*0210*/  MOV R4, UR11 ;  /* 0x0000000b00047c02 */ /* 0x000fc80008000f00 */
[----:B------:R-:W-:Y:S01]  /*0220*/  MOV R3, UR6 ;  /* 0x0000000600037c02 */ /* 0x000fe20008000f00 */
[----:B------:R-:W-:-:S06]  /*0230*/  UMOV UR6, UR8 ;  /* 0x0000000800067c82 */ /* 0x000fcc0008000000 */
.L_x_2:
[----:B------:R-:W0:Y:S01]  /*0240*/  LDC.64 R8, c[0x0][0x390] ;  /* 0x0000e400ff087b82 */ /* 0x000e220000000a00 */
[----:B------:R-:W-:-:S05]  /*0250*/  MOV R2, R4 ;  /* 0x0000000400027202 */ /* 0x000fca0000000f00 */
[----:B------:R-:W2:Y:S02]  /*0260*/  LDG.E R23, desc[UR12][R2.64+-0x10] ;  /* 0xfffff00c02177981 */ /* 0x000ea4000c1e1900 */
[----:B------:R-:W1:Y:S02]  /*0270*/  LDC R17, c[0x0][0x3a0] ;  /* 0x0000e800ff117b82 */ /* 0x000e640000000800 */
[----:B------:R-:W3:Y:S04]  /*0280*/  LDG.E R16, desc[UR12][R2.64+-0xc] ;  /* 0xfffff40c02107981 */ /* 0x000ee8000c1e1900 */
[----:B------:R-:W4:Y:S04]  /*0290*/  LDG.E R14, desc[UR12][R2.64+-0x8] ;  /* 0xfffff80c020e7981 */ /* 0x000f28000c1e1900 */
[----:B------:R-:W5:Y:S04]  /*02a0*/  LDG.E R18, desc[UR12][R2.64+-0x4] ;  /* 0xfffffc0c02127981 */ /* 0x000f68000c1e1900 */
[----:B------:R-:W5:Y:S01]  /*02b0*/  LDG.E R20, desc[UR12][R2.64] ;  /* 0x0000000c02147981 */ /* 0x000f62000c1e1900 */
[----:B0-----:R-:W-:-:S03]  /*02c0*/  IMAD.WIDE R8, R13, 0x4, R8 ;  /* 0x000000040d087825 */ /* 0x001fc600078e0208 */
[----:B------:R-:W5:Y:S04]  /*02d0*/  LDG.E R29, desc[UR12][R2.64+0xc] ;  /* 0x00000c0c021d7981 */ /* 0x000f68000c1e1900 */
[----:B------:R0:W2:Y:S01]  /*02e0*/  LDG.E R15, desc[UR12][R8.64] ;  /* 0x0000000c080f7981 */ /* 0x0000a2000c1e1900 */
[----:B-1----:R-:W-:-:S05]  /*02f0*/  IMAD.WIDE R26, R17, 0x4, R8 ;  /* 0x00000004111a7825 */ /* 0x002fca00078e0208 */
[----:B------:R-:W3:Y:S01]  /*0300*/  LDG.E R21, desc[UR12][R26.64] ;  /* 0x0000000c1a157981 */ /* 0x000ee2000c1e1900 */
[----:B------:R-:W-:-:S05]  /*0310*/  IMAD.WIDE R10, R17, 0x4, R26 ;  /* 0x00000004110a7825 */ /* 0x000fca00078e021a */
[----:B------:R1:W4:Y:S01]  /*0320*/  LDG.E R19, desc[UR12][R10.64] ;  /* 0x0000000c0a137981 */ /* 0x000322000c1e1900 */
[----:B------:R-:W-:-:S03]  /*0330*/  IMAD.WIDE R24, R17, 0x4, R10 ;  /* 0x0000000411187825 */ /* 0x000fc600078e020a */
[----:B------:R-:W5:Y:S01]  /*0340*/  LDG.E R26, desc[UR12][R2.64+0x4] ;  /* 0x0000040c021a7981 */ /* 0x000f62000c1e1900 */
[----:B------:R-:W-:-:S03]  /*0350*/  IMAD.WIDE R6, R17, 0x4, R24 ;  /* 0x0000000411067825 */ /* 0x000fc600078e0218 */
[----:B------:R-:W5:Y:S04]  /*0360*/  LDG.E R27, desc[UR12][R2.64+0x8] ;  /* 0x0000080c021b7981 */ /* 0x000f68000c1e1900 */
[----:B------:R-:W5:Y:S01]  /*0370*/  LDG.E R25, desc[UR12][R24.64] ;  /* 0x0000000c18197981 */ /* 0x000f62000c1e1900 */
[----:B------:R-:W-:-:S03]  /*0380*/  IMAD.WIDE R4, R17, 0x4, R6 ;  /* 0x0000000411047825 */ /* 0x000fc600078e0206 */
[----:B------:R-:W5:Y:S01]  /*0390*/  LDG.E R7, desc[UR12][R6.64] ;  /* 0x0000000c06077981 */ /* 0x000f62000c1e1900 */
[----:B0-----:R-:W-:-:S03]  /*03a0*/  IMAD.WIDE R8, R17, 0x4, R4 ;  /* 0x0000000411087825 */ /* 0x001fc600078e0204 */
[----:B------:R0:W5:Y:S01]  /*03b0*/  LDG.E R5, desc[UR12][R4.64] ;  /* 0x0000000c04057981 */ /* 0x000162000c1e1900 */
[----:B-1----:R-:W-:-:S03]  /*03c0*/  IMAD.WIDE R10, R17, 0x4, R8 ;  /* 0x00000004110a7825 */ /* 0x002fc600078e0208 */
[----:B------:R-:W5:Y:S04]  /*03d0*/  LDG.E R22, desc[UR12][R8.64] ;  /* 0x0000000c08167981 */ /* 0x000f68000c1e1900 */
[----:B------:R-:W5:Y:S01]  /*03e0*/  LDG.E R10, desc[UR12][R10.64] ;  /* 0x0000000c0a0a7981 */ /* 0x000f62000c1e1900 */
[----:B------:R-:W-:-:S04]  /*03f0*/  UIADD3 UR6, UPT, UPT, UR6, 0x8, URZ ;  /* 0x0000000806067890 */ /* 0x000fc8000fffe0ff */
[----:B------:R-:W-:Y:S01]  /*0400*/  UISETP.NE.AND UP1, UPT, UR6, URZ, UPT ;  /* 0x000000ff0600728c */ /* 0x000fe2000bf25270 */
[----:B0-----:R-:W-:Y:S02]  /*0410*/  IADD3 R4, P0, PT, R2, 0x20, RZ ;  /* 0x0000002002047810 */ /* 0x001fe40007f1e0ff */
[----:B------:R-:W-:Y:S02]  /*0420*/  LEA R13, R17, R13, 0x3 ;  /* 0x0000000d110d7211 */ /* 0x000fe400078e18ff */
[----:B------:R-:W-:Y:S01]  /*0430*/  IADD3.X R3, PT, PT, RZ, R3, RZ, P0, !PT ;  /* 0x00000003ff037210 */ /* 0x000fe200007fe4ff */
[----:B--2---:R-:W-:-:S04]  /*0440*/  FFMA R15, R23, R15, R12 ;  /* 0x0000000f170f7223 */ /* 0x004fc8000000000c */
[----:B---3--:R-:W-:-:S04]  /*0450*/  FFMA R15, R16, R21, R15 ;  /* 0x00000015100f7223 */ /* 0x008fc8000000000f */
[----:B----4-:R-:W-:-:S04]  /*0460*/  FFMA R15, R14, R19, R15 ;  /* 0x000000130e0f7223 */ /* 0x010fc8000000000f */
[----:B-----5:R-:W-:-:S04]  /*0470*/  FFMA R15, R18, R25, R15 ;  /* 0x00000019120f7223 */ /* 0x020fc8000000000f */
[----:B------:R-:W-:-:S04]  /*0480*/  FFMA R7, R20, R7, R15 ;  /* 0x0000000714077223 */ /* 0x000fc8000000000f */
[----:B------:R-:W-:-:S04]  /*0490*/  FFMA R26, R26, R5, R7 ;  /* 0x000000051a1a7223 */ /* 0x000fc80000000007 */
[----:B------:R-:W-:-:S04]  /*04a0*/  FFMA R22, R27, R22, R26 ;  /* 0x000000161b167223 */ /* 0x000fc8000000001a */
[----:B------:R-:W-:Y:S01]  /*04b0*/  FFMA R12, R29, R10, R22 ;  /* 0x0000000a1d0c7223 */ /* 0x000fe20000000016 */
[----:B------:R-:W-:Y:S06]  /*04c0*/  BRA.U UP1, `(.L_x_2) ;  /* 0xfffffffd015c7547 */ /* 0x000fec000b83ffff */
[----:B------:R-:W-:-:S07]  /*04d0*/  MOV R3, UR10 ;  /* 0x0000000a00037c02 */ /* 0x000fce0008000f00 */
.L_x_1:
[----:B------:R-:W-:-:S09]  /*04e0*/  UISETP.NE.AND UP1, UPT, UR9, URZ, UPT ;  /* 0x000000ff0900728c */ /* 0x000fd2000bf25270 */
[----:B------:R-:W-:Y:S05]  /*04f0*/  BRA.U !UP1, `(.L_x_3) ;  /* 0x0000000509047547 */ /* 0x000fea000b800000 */
[----:B------:R-:W-:Y:S01]  /*0500*/  UISETP.NE.AND UP1, UPT, UR5, URZ, UPT ;  /* 0x000000ff0500728c */ /* 0x000fe2000bf25270 */
[----:B------:R-:W-:Y:S10]  /*0510*/  BRA.U !UP0, `(.L_x_4) ;  /* 0x0000000108707547 */ /* 0x000ff4000b800000 */
[----:B------:R-:W0:Y:S01]  /*0520*/  LDC R17, c[0x0][0x3a0] ;  /* 0x0000e800ff117b82 */ /* 0x000e220000000800 */
[C---:B------:R-:W-:Y:S02]  /*0530*/  IADD3 R11, PT, PT, R3.reuse, UR14, RZ ;  /* 0x0000000e030b7c10 */ /* 0x040fe4000fffe0ff */
[----:B------:R-:W-:-:S05]  /*0540*/  IADD3 R2, P0, PT, R3, UR14, RZ ;  /* 0x0000000e03027c10 */ /* 0x000fca000ff1e0ff */
[----:B------:R-:W1:Y:S08]  /*0550*/  LDC.64 R8, c[0x0][0x390] ;  /* 0x0000e400ff087b82 */ /* 0x000e700000000a00 */
[----:B------:R-:W2:Y:S08]  /*0560*/  LDC.64 R6, c[0x0][0x388] ;  /* 0x0000e200ff067b82 */ /* 0x000eb00000000a00 */
[----:B------:R-:W3:Y:S01]  /*0570*/  LDC.64 R4, c[0x0][0x388] ;  /* 0x0000e200ff047b82 */ /* 0x000ee20000000a00 */
[----:B0-----:R-:W-:-:S04]  /*0580*/  IMAD R13, R3, R17, R0 ;  /* 0x00000011030d7224 */ /* 0x001fc800078e0200 */
[----:B-1----:R-:W-:Y:S01]  /*0590*/  IMAD.WIDE R8, R13, 0x4, R8 ;  /* 0x000000040d087825 */ /* 0x002fe200078e0208 */
[----:B------:R-:W-:-:S03]  /*05a0*/  IADD3.X R13, PT, PT, RZ, RZ, RZ, P0, !PT ;  /* 0x000000ffff0d7210 */ /* 0x000fc600007fe4ff */
[----:B--2---:R-:W-:-:S04]  /*05b0*/  IMAD.WIDE.U32 R6, R11, 0x4, R6 ;  /* 0x000000040b067825 */ /* 0x004fc800078e0006 */
[----:B------:R-:W-:Y:S02]  /*05c0*/  IMAD.WIDE R10, R17, 0x4, R8 ;  /* 0x00000004110a7825 */ /* 0x000fe400078e0208 */
[----:B------:R-:W2:Y:S01]  /*05d0*/  LDG.E R7, desc[UR12][R6.64] ;  /* 0x0000000c06077981 */ /* 0x000ea2000c1e1900 */
[----:B---3--:R-:W-:-:S03]  /*05e0*/  LEA R4, P0, R2, R4, 0x2 ;  /* 0x0000000402047211 */ /* 0x008fc600078010ff */
[----:B------:R-:W2:Y:S01]  /*05f0*/  LDG.E R8, desc[UR12][R8.64] ;  /* 0x0000000c08087981 */ /* 0x000ea2000c1e1900 */
[C---:B------:R-:W-:Y:S01]  /*0600*/  IMAD.WIDE R14, R17.reuse, 0x4, R10 ;  /* 0x00000004110e7825 */ /* 0x040fe200078e020a */
[----:B------:R-:W-:Y:S02]  /*0610*/  LEA.HI.X R5, R2, R5, R13, 0x2, P0 ;  /* 0x0000000502057211 */ /* 0x000fe400000f140d */
[----:B------:R-:W3:Y:S04]  /*0620*/  LDG.E R10, desc[UR12][R10.64] ;  /* 0x0000000c0a0a7981 */ /* 0x000ee8000c1e1900 */
[----:B------:R-:W3:Y:S01]  /*0630*/  LDG.E R2, desc[UR12][R4.64+0x4] ;  /* 0x0000040c04027981 */ /* 0x000ee2000c1e1900 */
[----:B------:R-:W-:-:S03]  /*0640*/  IMAD.WIDE R16, R17, 0x4, R14 ;  /* 0x0000000411107825 */ /* 0x000fc600078e020e */
[----:B------:R-:W4:Y:S04]  /*0650*/  LDG.E R14, desc[UR12][R14.64] ;  /* 0x0000000c0e0e7981 */ /* 0x000f28000c1e1900 */
[----:B------:R-:W4:Y:S04]  /*0660*/  LDG.E R13, desc[UR12][R4.64+0x8] ;  /* 0x0000080c040d7981 */ /* 0x000f28000c1e1900 */
[----:B------:R-:W5:Y:S04]  /*0670*/  LDG.E R16, desc[UR12][R16.64] ;  /* 0x0000000c10107981 */ /* 0x000f68000c1e1900 */
[----:B------:R-:W5:Y:S01]  /*0680*/  LDG.E R19, desc[UR12][R4.64+0xc] ;  /* 0x00000c0c04137981 */ /* 0x000f62000c1e1900 */
[----:B------:R-:W-:Y:S01]  /*0690*/  IADD3 R3, PT, PT, R3, 0x4, RZ ;  /* 0x0000000403037810 */ /* 0x000fe20007ffe0ff */
[----:B--2---:R-:W-:-:S04]  /*06a0*/  FFMA R7, R7, R8, R12 ;  /* 0x0000000807077223 */ /* 0x004fc8000000000c */
[----:B---3--:R-:W-:-:S04]  /*06b0*/  FFMA R2, R2, R10, R7 ;  /* 0x0000000a02027223 */ /* 0x008fc80000000007 */
[----:B----4-:R-:W-:-:S04]  /*06c0*/  FFMA R2, R13, R14, R2 ;  /* 0x0000000e0d027223 */ /* 0x010fc80000000002 */
[----:B-----5:R-:W-:-:S07]  /*06d0*/  FFMA R12, R19, R16, R2 ;  /* 0x00000010130c7223 */ /* 0x020fce0000000002 */
.L_x_4:
[----:B------:R-:W-:Y:S05]  /*06e0*/  BRA.U !UP1, `(.L_x_3) ;  /* 0x0000000109887547 */ /* 0x000fea000b800000 */
[----:B------:R-:W-:Y:S02]  /*06f0*/  UISETP.NE.AND UP1, UPT, UR5, 0x1, UPT ;  /* 0x000000010500788c */ /* 0x000fe4000bf25270 */
[----:B------:R-:W-:-:S07]  /*0700*/  ULOP3.LUT UP2, URZ, UR15, 0x1, URZ, 0xc0, !UPT ;  /* 0x000000010fff7892 */ /* 0x000fce000f84c0ff */
[----:B------:R-:W-:Y:S05]  /*0710*/  BRA.U !UP1, `(.L_x_5) ;  /* 0x0000000109507547 */ /* 0x000fea000b800000 */
[----:B------:R-:W0:Y:S01]  /*0720*/  LDC R11, c[0x0][0x3a0] ;  /* 0x0000e800ff0b7b82 */ /* 0x000e220000000800 */
[C---:B------:R-:W-:Y:S02]  /*0730*/  IADD3 R9, PT, PT, R3.reuse, UR14, RZ ;  /* 0x0000000e03097c10 */ /* 0x040fe4000fffe0ff */
[----:B------:R-:W-:-:S05]  /*0740*/  IADD3 R2, P0, PT, R3, UR14, RZ ;  /* 0x0000000e03027c10 */ /* 0x000fca000ff1e0ff */
[----:B------:R-:W1:Y:S08]  /*0750*/  LDC.64 R4, c[0x0][0x388] ;  /* 0x0000e200ff047b82 */ /* 0x000e700000000a00 */
[----:B------:R-:W2:Y:S08]  /*0760*/  LDC.64 R6, c[0x0][0x390] ;  /* 0x0000e400ff067b82 */ /* 0x000eb00000000a00 */
[----:B------:R-:W3:Y:S01]  /*0770*/  LDC.64 R14, c[0x0][0x388] ;  /* 0x0000e200ff0e7b82 */ /* 0x000ee20000000a00 */
[----:B0-----:R-:W-:-:S02]  /*0780*/  IMAD R13, R3, R11, R0 ;  /* 0x0000000b030d7224 */ /* 0x001fc400078e0200 */
[----:B-1----:R-:W-:Y:S01]  /*0790*/  IMAD.WIDE.U32 R4, R9, 0x4, R4 ;  /* 0x0000000409047825 */ /* 0x002fe200078e0004 */
[----:B------:R-:W-:-:S05]  /*07a0*/  IADD3.X R9, PT, PT, RZ, RZ, RZ, P0, !PT ;  /* 0x000000ffff097210 */ /* 0x000fca00007fe4ff */
[----:B------:R-:W4:Y:S01]  /*07b0*/  LDG.E R5, desc[UR12][R4.64] ;  /* 0x0000000c04057981 */ /* 0x000f22000c1e1900 */
[----:B--2---:R-:W-:Y:S01]  /*07c0*/  IMAD.WIDE R6, R13, 0x4, R6 ;  /* 0x000000040d067825 */ /* 0x004fe200078e0206 */
[----:B---3--:R-:W-:-:S03]  /*07d0*/  LEA R8, P0, R2, R14, 0x2 ;  /* 0x0000000e02087211 */ /* 0x008fc600078010ff */
[----:B------:R-:W-:Y:S02]  /*07e0*/  IMAD.WIDE R10, R11, 0x4, R6 ;  /* 0x000000040b0a7825 */ /* 0x000fe400078e0206 */
[----:B------:R-:W4:Y:S01]  /*07f0*/  LDG.E R6, desc[UR12][R6.64] ;  /* 0x0000000c06067981 */ /* 0x000f22000c1e1900 */
[----:B------:R-:W-:-:S03]  /*0800*/  LEA.HI.X R9, R2, R15, R9, 0x2, P0 ;  /* 0x0000000f02097211 */ /* 0x000fc600000f1409 */
[----:B------:R-:W2:Y:S04]  /*0810*/  LDG.E R10, desc[UR12][R10.64] ;  /* 0x0000000c0a0a7981 */ /* 0x000ea8000c1e1900 */
[----:B------:R-:W2:Y:S01]  /*0820*/  LDG.E R9, desc[UR12][R8.64+0x4] ;  /* 0x0000040c08097981 */ /* 0x000ea2000c1e1900 */
[----:B------:R-:W-:Y:S01]  /*0830*/  IADD3 R3, PT, PT, R3, 0x2, RZ ;  /* 0x0000000203037810 */ /* 0x000fe20007ffe0ff */
[----:B----4-:R-:W-:-:S04]  /*0840*/  FFMA R12, R5, R6, R12 ;  /* 0x00000006050c7223 */ /* 0x010fc8000000000c */
[----:B--2---:R-:W-:-:S07]  /*0850*/  FFMA R12, R9, R10, R12 ;  /* 0x0000000a090c7223 */ /* 0x004fce000000000c */
.L_x_5:
[----:B------:R-:W-:Y:S05]  /*0860*/  BRA.U !UP2, `(.L_x_3) ;  /* 0x000000010a287547 */ /* 0x000fea000b800000 */
[----:B------:R-:W0:Y:S01]  /*0870*/  LDC.64 R4, c[0x0][0x388] ;  /* 0x0000e200ff047b82 */ /* 0x000e220000000a00 */
[----:B------:R-:W1:Y:S01]  /*0880*/  LDCU UR6, c[0x0][0x3a0] ;  /* 0x00007400ff0677ac */ /* 0x000e620008000800 */
[----:B------:R-:W-:-:S06]  /*0890*/  IADD3 R9, PT, PT, R3, UR14, RZ ;  /* 0x0000000e03097c10 */ /* 0x000fcc000fffe0ff */
[----:B------:R-:W2:Y:S01]  /*08a0*/  LDC.64 R6, c[0x0][0x390] ;  /* 0x0000e400ff067b82 */ /* 0x000ea20000000a00 */
[----:B-1----:R-:W-:Y:S02]  /*08b0*/  IMAD R11, R3, UR6, R0 ;  /* 0x00000006030b7c24 */ /* 0x002fe4000f8e0200 */
[----:B0-----:R-:W-:-:S06]  /*08c0*/  IMAD.WIDE.U32 R2, R9, 0x4, R4 ;  /* 0x0000000409027825 */ /* 0x001fcc00078e0004 */
[----:B------:R-:W3:Y:S01]  /*08d0*/  LDG.E R3, desc[UR12][R2.64] ;  /* 0x0000000c02037981 */ /* 0x000ee2000c1e1900 */
[----:B--2---:R-:W-:-:S06]  /*08e0*/  IMAD.WIDE R4, R11, 0x4, R6 ;  /* 0x000000040b047825 */ /* 0x004fcc00078e0206 */
[----:B------:R-:W3:Y:S02]  /*08f0*/  LDG.E R4, desc[UR12][R4.64] ;  /* 0x0000000c04047981 */ /* 0x000ee4000c1e1900 */
[----:B---3--:R-:W-:-:S07]  /*0900*/  FFMA R12, R3, R4, R12 ;  /* 0x00000004030c7223 */ /* 0x008fce000000000c */
.L_x_3:
[----:B------:R-:W0:Y:S08]  /*0910*/  LDC R5, c[0x0][0x3a0] ;  /* 0x0000e800ff057b82 */ /* 0x000e300000000800 */
[----:B------:R-:W1:Y:S08]  /*0920*/  LDC R4, c[0x0][0x398] ;  /* 0x0000e600ff047b82 */ /* 0x000e700000000800 */
[----:B------:R-:W2:Y:S01]  /*0930*/  LDC.64 R2, c[0x0][0x380] ;  /* 0x0000e000ff027b82 */ /* 0x000ea20000000a00 */
[----:B0-----:R-:W-:Y:S01]  /*0940*/  IMAD R5, R5, UR4, R0 ;  /* 0x0000000405057c24 */ /* 0x001fe2000f8e0200 */
[----:B------:R-:W-:-:S06]  /*0950*/  UIADD3 UR4, UPT, UPT, UR4, 0x1, URZ ;  /* 0x0000000104047890 */ /* 0x000fcc000fffe0ff */
[----:B-1----:R-:W-:Y:S01]  /*0960*/  ISETP.NE.AND P0, PT, R4, UR4, PT ;  /* 0x0000000404007c0c */ /* 0x002fe2000bf05270 */
[----:B--2---:R-:W-:-:S05]  /*0970*/  IMAD.WIDE R2, R5, 0x4, R2 ;  /* 0x0000000405027825 */ /* 0x004fca00078e0202 */
[----:B------:R0:W-:Y:S07]  /*0980*/  STG.E desc[UR12][R2.64], R12 ;  /* 0x0000000c02007986 */ /* 0x0001ee000c10190c */
[----:B------:R-:W-:Y:S05]  /*0990*/  @!P0 EXIT ;  /* 0x000000000000894d */ /* 0x000fea0003800000 */
[----:B------:R-:W-:Y:S05]  /*09a0*/  BRA `(.L_x_6) ;  /* 0xfffffff400e87947 */ /* 0x000fea000383ffff */
.L_x_0:
[C---:B------:R-:W-:Y:S01]  /*09b0*/  ISETP.GE.U32.AND P1, PT, R2.reuse, 0x8, PT ;  /* 0x000000080200780c */ /* 0x040fe20003f26070 */
[----:B------:R-:W-:Y:S01]  /*09c0*/  HFMA2 R4, -RZ, RZ, 0, 0 ;  /* 0x00000000ff047431 */ /* 0x000fe200000001ff */
[----:B------:R-:W-:-:S04]  /*09d0*/  LOP3.LUT R5, R2, 0x7, RZ, 0xc0, !PT ;  /* 0x0000000702057812 */ /* 0x000fc800078ec0ff */
[----:B------:R-:W-:-:S07]  /*09e0*/  ISETP.NE.AND P0, PT, R5, RZ, PT ;  /* 0x000000ff0500720c */ /* 0x000fce0003f05270 */
[----:B------:R-:W-:Y:S06]  /*09f0*/  @!P1 BRA `(.L_x_7) ;  /* 0x00000000005c9947 */ /* 0x000fec0003800000 */
[----:B------:R-:W0:Y:S01]  /*0a00*/  LDC.64 R6, c[0x0][0x380] ;  /* 0x0000e000ff067b82 */ /* 0x000e220000000a00 */
[----:B------:R-:W-:Y:S01]  /*0a10*/  LOP3.LUT R4, R2, 0x7ffffff8, RZ, 0xc0, !PT ;  /* 0x7ffffff802047812 */ /* 0x000fe200078ec0ff */
[----:B------:R-:W-:-:S06]  /*0a20*/  UMOV UR4, URZ ;  /* 0x000000ff00047c82 */ /* 0x000fcc0008000000 */
.L_x_8:
[----:B-1----:R-:W-:Y:S01]  /*0a30*/  IMAD R9, R3, UR4, R0 ;  /* 0x0000000403097c24 */ /* 0x002fe2000f8e0200 */
[----:B------:R-:W-:-:S03]  /*0a40*/  UIADD3 UR4, UPT, UPT, UR4, 0x8, URZ ;  /* 0x0000000804047890 */ /* 0x000fc6000fffe0ff */
[----:B0-----:R-:W-:-:S03]  /*0a50*/  IMAD.WIDE R8, R9, 0x4, R6 ;  /* 0x0000000409087825 */ /* 0x001fc600078e0206 */
[----:B------:R-:W-:Y:S02]  /*0a60*/  ISETP.NE.AND P1, PT, R4, UR4, PT ;  /* 0x0000000404007c0c */ /* 0x000fe4000bf25270 */
[----:B------:R1:W-:Y:S01]  /*0a70*/  STG.E desc[UR12][R8.64], RZ ;  /* 0x000000ff08007986 */ /* 0x0003e2000c10190c */
[----:B------:R-:W-:-:S05]  /*0a80*/  IMAD.WIDE R10, R3, 0x4, R8 ;  /* 0x00000004030a7825 */ /* 0x000fca00078e0208 */
        /* <DEDUP_REMOVED lines=13> */
[----:B------:R-:W-:Y:S05]  /*0b60*/  @P1 BRA `(.L_x_8) ;  /* 0xfffffffc00b01947 */ /* 0x000fea000383ffff */
.L_x_7:
[----:B------:R-:W-:Y:S05]  /*0b70*/  @!P0 EXIT ;  /* 0x000000000000894d */ /* 0x000fea0003800000 */
[----:B------:R-:W-:Y:S02]  /*0b80*/  ISETP.GE.U32.AND P0, PT, R5, 0x4, PT ;  /* 0x000000040500780c */ /* 0x000fe40003f06070 */
[----:B-1----:R-:W-:-:S04]  /*0b90*/  LOP3.LUT R14, R2, 0x3, RZ, 0xc0, !PT ;  /* 0x00000003020e7812 */ /* 0x002fc800078ec0ff */
[----:B------:R-:W-:-:S07]  /*0ba0*/  ISETP.NE.AND P1, PT, R14, RZ, PT ;  /* 0x000000ff0e00720c */ /* 0x000fce0003f25270 */
[----:B------:R-:W-:Y:S06]  /*0bb0*/  @!P0 BRA `(.L_x_9) ;  /* 0x00000000002c8947 */ /* 0x000fec0003800000 */
[----:B------:R-:W0:Y:S01]  /*0bc0*/  LDC.64 R6, c[0x0][0x380] ;  /* 0x0000e000ff067b82 */ /* 0x000e220000000a00 */
[C---:B------:R-:W-:Y:S01]  /*0bd0*/  IMAD R5, R4.reuse, R3, R0 ;  /* 0x0000000304057224 */ /* 0x040fe200078e0200 */
[----:B------:R-:W-:-:S03]  /*0be0*/  IADD3 R4, PT, PT, R4, 0x4, RZ ;  /* 0x0000000404047810 */ /* 0x000fc60007ffe0ff */
[----:B0-----:R-:W-:-:S05]  /*0bf0*/  IMAD.WIDE R6, R5, 0x4, R6 ;  /* 0x0000000405067825 */ /* 0x001fca00078e0206 */
[----:B------:R0:W-:Y:S01]  /*0c00*/  STG.E desc[UR12][R6.64], RZ ;  /* 0x000000ff06007986 */ /* 0x0001e2000c10190c */
[----:B------:R-:W-:-:S05]  /*0c10*/  IMAD.WIDE R8, R3, 0x4, R6 ;  /* 0x0000000403087825 */ /* 0x000fca00078e0206 */
[----:B------:R0:W-:Y:S01]  /*0c20*/  STG.E desc[UR12][R8.64], RZ ;  /* 0x000000ff08007986 */ /* 0x0001e2000c10190c */
[----:B------:R-:W-:-:S05]  /*0c30*/  IMAD.WIDE R10, R3, 0x4, R8 ;  /* 0x00000004030a7825 */ /* 0x000fca00078e0208 */
[----:B------:R0:W-:Y:S01]  /*0c40*/  STG.E desc[UR12][R10.64], RZ ;  /* 0x000000ff0a007986 */ /* 0x0001e2000c10190c */
[----:B------:R-:W-:-:S05]  /*0c50*/  IMAD.WIDE R12, R3, 0x4, R10 ;  /* 0x00000004030c7825 */ /* 0x000fca00078e020a */
[----:B------:R0:W-:Y:S02]  /*0c60*/  STG.E desc[UR12][R12.64], RZ ;  /* 0x000000ff0c007986 */ /* 0x0001e4000c10190c */
.L_x_9:
[----:B------:R-:W-:Y:S05]  /*0c70*/  @!P1 EXIT ;  /* 0x000000000000994d */ /* 0x000fea0003800000 */
[----:B------:R-:W-:Y:S02]  /*0c80*/  ISETP.NE.AND P0, PT, R14, 0x1, PT ;  /* 0x000000010e00780c */ /* 0x000fe40003f05270 */
[----:B------:R-:W-:-:S04]  /*0c90*/  LOP3.LUT R2, R2, 0x1, RZ, 0xc0, !PT ;  /* 0x0000000102027812 */ /* 0x000fc800078ec0ff */
[----:B------:R-:W-:-:S07]  /*0ca0*/  ISETP.NE.U32.AND P1, PT, R2, 0x1, PT ;  /* 0x000000010200780c */ /* 0x000fce0003f25070 */
[----:B------:R-:W-:Y:S06]  /*0cb0*/  @!P0 BRA `(.L_x_10) ;  /* 0x00000000001c8947 */ /* 0x000fec0003800000 */
[----:B0-----:R-:W0:Y:S01]  /*0cc0*/  LDC.64 R6, c[0x0][0x380] ;  /* 0x0000e000ff067b82 */ /* 0x001e220000000a00 */
[C---:B------:R-:W-:Y:S01]  /*0cd0*/  IMAD R5, R4.reuse, R3, R0 ;  /* 0x0000000304057224 */ /* 0x040fe200078e0200 */
[----:B------:R-:W-:-:S03]  /*0ce0*/  IADD3 R4, PT, PT, R4, 0x2, RZ ;  /* 0x0000000204047810 */ /* 0x000fc60007ffe0ff */
[----:B0-----:R-:W-:-:S05]  /*0cf0*/  IMAD.WIDE R6, R5, 0x4, R6 ;  /* 0x0000000405067825 */ /* 0x001fca00078e0206 */
[----:B------:R1:W-:Y:S01]  /*0d00*/  STG.E desc[UR12][R6.64], RZ ;  /* 0x000000ff06007986 */ /* 0x0003e2000c10190c */
[----:B------:R-:W-:-:S05]  /*0d10*/  IMAD.WIDE R8, R3, 0x4, R6 ;  /* 0x0000000403087825 */ /* 0x000fca00078e0206 */
[----:B------:R1:W-:Y:S02]  /*0d20*/  STG.E desc[UR12][R8.64], RZ ;  /* 0x000000ff08007986 */ /* 0x0003e4000c10190c */
.L_x_10:
[----:B------:R-:W-:Y:S05]  /*0d30*/  @P1 EXIT ;  /* 0x000000000000194d */ /* 0x000fea0003800000 */
[----:B01----:R-:W0:Y:S01]  /*0d40*/  LDC.64 R6, c[0x0][0x380] ;  /* 0x0000e000ff067b82 */ /* 0x003e220000000a00 */
[----:B------:R-:W-:-:S04]  /*0d50*/  IMAD R3, R4, R3, R0 ;  /* 0x0000000304037224 */ /* 0x000fc800078e0200 */
[----:B0-----:R-:W-:-:S05]  /*0d60*/  IMAD.WIDE R2, R3, 0x4, R6 ;  /* 0x0000000403027825 */ /* 0x001fca00078e0206 */
[----:B------:R-:W-:Y:S01]  /*0d70*/  STG.E desc[UR12][R2.64], RZ ;  /* 0x000000ff02007986 */ /* 0x000fe2000c10190c */
[----:B------:R-:W-:Y:S05]  /*0d80*/  EXIT ;  /* 0x000000000000794d */ /* 0x000fea0003800000 */
.L_x_11:
[----:B------:R-:W-:-:S00]  /*0d90*/  BRA `(.L_x_11) ;  /* 0xfffffffc00fc7947 */ /* 0x000fc0000383ffff */
[----:B------:R-:W-:-:S00]  /*0da0*/  NOP ;  /* 0x0000000000007918 */ /* 0x000fc00000000000 */
        /* <DEDUP_REMOVED lines=13> */
.L_x_12:


//--------------------- .nv.shared.reserved.0     --------------------------
	.section	.nv.shared.reserved.0,"aw",@nobits
	.weak		__nv_reservedSMEM_offset_0_alias
	.size		__nv_reservedSMEM_offset_0_alias, 0, 64
	.other		__nv_reservedSMEM_offset_0_alias,@"STO_CUDA_RESERVED_SHARED STV_DEFAULT"
__nv_reservedSMEM_offset_0_alias:
	.zero		0
	.zero		64


//--------------------- .nv.constant0._Z13matmul_kernelPfS_S_iii --------------------------
	.section	.nv.constant0._Z13matmul_kernelPfS_S_iii,"a",@progbits
	.sectionflags	@""
	.align	4
.nv.constant0._Z13matmul_kernelPfS_S_iii:
	.zero		932


//--------------------- SYMBOLS --------------------------

	.type		.nv.reservedSmem.offset0,@object
	.size		.nv.reservedSmem.offset0,0x4
